//
// Generated by NVIDIA NVVM Compiler
//
// Compiler Build ID: CL-36424714
// Cuda compilation tools, release 13.0, V13.0.88
// Based on NVVM 20.0.0
//

.version 9.0
.target sm_100
.address_size 64

	// .globl	spoc_dummy

.visible .entry spoc_dummy(
	.param .u64 .ptr .align 1 spoc_dummy_param_0,
	.param .u32 spoc_dummy_param_1,
	.param .u32 spoc_dummy_param_2,
	.param .f32 spoc_dummy_param_3
)
{
	.reg .pred 	%p<7>;
	.reg .b32 	%r<18>;
	.reg .b32 	%f<24>;
	.reg .b64 	%rd<5>;

	ld.param.u64 	%rd1, [spoc_dummy_param_0];
	ld.param.u32 	%r5, [spoc_dummy_param_1];
	ld.param.u32 	%r6, [spoc_dummy_param_2];
	ld.param.f32 	%f7, [spoc_dummy_param_3];
	mov.u32 	%r7, %tid.y;
	mov.u32 	%r8, %ctaid.y;
	mov.u32 	%r9, %ntid.y;
	mad.lo.s32 	%r1, %r8, %r9, %r7;
	mov.u32 	%r10, %tid.x;
	mov.u32 	%r11, %ctaid.x;
	mov.u32 	%r12, %ntid.x;
	mad.lo.s32 	%r2, %r11, %r12, %r10;
	setp.gt.u32 	%p1, %r1, 999;
	setp.gt.s32 	%p2, %r2, 999;
	or.pred  	%p3, %p1, %p2;
	@%p3 bra 	$L__BB0_4;
	add.s32 	%r14, %r5, %r2;
	add.s32 	%r15, %r6, %r1;
	cvt.rn.f32.s32 	%f9, %r14;
	div.rn.f32 	%f10, %f9, 0f447A0000;
	div.rn.f32 	%f11, %f10, %f7;
	fma.rn.f32 	%f1, %f11, 0f40800000, 0fC0000000;
	cvt.rn.f32.s32 	%f12, %r15;
	div.rn.f32 	%f13, %f12, 0f447A0000;
	div.rn.f32 	%f14, %f13, %f7;
	fma.rn.f32 	%f2, %f14, 0f40800000, 0fC0000000;
	mov.b32 	%r17, 0;
	mov.f32 	%f22, 0f00000000;
	mov.f32 	%f23, %f22;
$L__BB0_2:
	add.s32 	%r4, %r17, 1;
	mul.f32 	%f15, %f23, %f23;
	mul.f32 	%f16, %f22, %f22;
	sub.f32 	%f17, %f15, %f16;
	add.f32 	%f5, %f1, %f17;
	add.f32 	%f18, %f23, %f23;
	fma.rn.f32 	%f22, %f18, %f22, %f2;
	mul.f32 	%f19, %f5, %f5;
	fma.rn.f32 	%f20, %f22, %f22, %f19;
	setp.lt.u32 	%p4, %r17, 511;
	setp.le.f32 	%p5, %f20, 0f40800000;
	and.pred  	%p6, %p4, %p5;
	mov.f32 	%f23, %f5;
	mov.u32 	%r17, %r4;
	@%p6 bra 	$L__BB0_2;
	mad.lo.s32 	%r16, %r1, 1000, %r2;
	cvta.to.global.u64 	%rd2, %rd1;
	mul.wide.s32 	%rd3, %r16, 4;
	add.s64 	%rd4, %rd2, %rd3;
	st.global.u32 	[%rd4], %r4;
$L__BB0_4:
	ret;

}


// ===== COMPILED SASS (sm_100) =====

	.target	sm_100

	.elftype	@"ET_EXEC"


//--------------------- .note.nv.tkinfo           --------------------------
	.section	.note.nv.tkinfo,"",@"SHT_NOTE"
	.sectionflags	@"SHF_NOTE_NV_TKINFO"
	.tkinfo
        /*0018*/ 	.word	0x00000002
        /*0030*/ 	.string	""
        /*0030*/ 	.string	"ptxas"
        /*0030*/ 	.string	"Cuda compilation tools, release 13.0, V13.0.88"
        /*0030*/ 	.string	"Build cuda_13.0.r13.0/compiler.36424714_0"
        /*0030*/ 	.string	"-arch sm_100 -m 64 "



//--------------------- .note.nv.cuinfo           --------------------------
	.section	.note.nv.cuinfo,"",@"SHT_NOTE"
	.sectionflags	@"SHF_NOTE_NV_CUINFO"
        /*0018*/ 	.short	0x0002
        /*001a*/ 	.short	0x0064
        /*001c*/ 	.short	0x0082
	.zero		2


//--------------------- .nv.info                  --------------------------
	.section	.nv.info,"",@"SHT_CUDA_INFO"
	.align	4


	//----- nvinfo : EIATTR_REGCOUNT
	.align		4
        /*0000*/ 	.byte	0x04, 0x2f
        /*0002*/ 	.short	(.L_1 - .L_0)
	.align		4
.L_0:
        /*0004*/ 	.word	index@(spoc_dummy)
        /*0008*/ 	.word	0x00000011


	//----- nvinfo : EIATTR_FRAME_SIZE
	.align		4
.L_1:
        /*000c*/ 	.byte	0x04, 0x11
        /*000e*/ 	.short	(.L_3 - .L_2)
	.align		4
.L_2:
        /*0010*/ 	.word	index@($__internal_0_$__cuda_sm3x_div_rn_noftz_f32_slowpath)
        /*0014*/ 	.word	0x00000000


	//----- nvinfo : EIATTR_FRAME_SIZE
	.align		4
.L_3:
        /*0018*/ 	.byte	0x04, 0x11
        /*001a*/ 	.short	(.L_5 - .L_4)
	.align		4
.L_4:
        /*001c*/ 	.word	index@(spoc_dummy)
        /*0020*/ 	.word	0x00000000


	//----- nvinfo : EIATTR_MIN_STACK_SIZE
	.align		4
.L_5:
        /*0024*/ 	.byte	0x04, 0x12
        /*0026*/ 	.short	(.L_7 - .L_6)
	.align		4
.L_6:
        /*0028*/ 	.word	index@(spoc_dummy)
        /*002c*/ 	.word	0x00000000
.L_7:


//--------------------- .nv.compat                --------------------------
	.section	.nv.compat,"",@"SHT_CUDA_COMPAT_INFO"
	.align	4
        /*0000*/ 	.byte	0x02, 0x09, 0x00, 0x00, 0x02, 0x02, 0x01, 0x00, 0x02, 0x05, 0x05, 0x00, 0x03, 0x07, 0x01, 0x01
        /*0010*/ 	.byte	0x02, 0x03, 0x00, 0x00, 0x02, 0x06, 0x01, 0x00, 0x04, 0x0b, 0x08, 0x00, 0x01, 0x00, 0x00, 0x00
        /*0020*/ 	.byte	0x00, 0x00, 0x00, 0x00


//--------------------- .nv.info.spoc_dummy       --------------------------
	.section	.nv.info.spoc_dummy,"",@"SHT_CUDA_INFO"
	.sectionflags	@""
	.align	4


	//----- nvinfo : EIATTR_CUDA_API_VERSION
	.align		4
        /*0000*/ 	.byte	0x04, 0x37
        /*0002*/ 	.short	(.L_9 - .L_8)
.L_8:
        /*0004*/ 	.word	0x00000082


	//----- nvinfo : EIATTR_KPARAM_INFO
	.align		4
.L_9:
        /*0008*/ 	.byte	0x04, 0x17
        /*000a*/ 	.short	(.L_11 - .L_10)
.L_10:
        /*000c*/ 	.word	0x00000000
        /*0010*/ 	.short	0x0003
        /*0012*/ 	.short	0x0010
        /*0014*/ 	.byte	0x00, 0xf0, 0x11, 0x00


	//----- nvinfo : EIATTR_KPARAM_INFO
	.align		4
.L_11:
        /*0018*/ 	.byte	0x04, 0x17
        /*001a*/ 	.short	(.L_13 - .L_12)
.L_12:
        /*001c*/ 	.word	0x00000000
        /*0020*/ 	.short	0x0002
        /*0022*/ 	.short	0x000c
        /*0024*/ 	.byte	0x00, 0xf0, 0x11, 0x00


	//----- nvinfo : EIATTR_KPARAM_INFO
	.align		4
.L_13:
        /*0028*/ 	.byte	0x04, 0x17
        /*002a*/ 	.short	(.L_15 - .L_14)
.L_14:
        /*002c*/ 	.word	0x00000000
        /*0030*/ 	.short	0x0001
        /*0032*/ 	.short	0x0008
        /*0034*/ 	.byte	0x00, 0xf0, 0x11, 0x00


	//----- nvinfo : EIATTR_KPARAM_INFO
	.align		4
.L_15:
        /*0038*/ 	.byte	0x04, 0x17
        /*003a*/ 	.short	(.L_17 - .L_16)
.L_16:
        /*003c*/ 	.word	0x00000000
        /*0040*/ 	.short	0x0000
        /*0042*/ 	.short	0x0000
        /*0044*/ 	.byte	0x00, 0xf5, 0x21, 0x00


	//----- nvinfo : EIATTR_SPARSE_MMA_MASK
	.align		4
.L_17:
        /*0048*/ 	.byte	0x03, 0x50
        /*004a*/ 	.short	0x0000


	//----- nvinfo : EIATTR_MAXREG_COUNT
	.align		4
        /*004c*/ 	.byte	0x03, 0x1b
        /*004e*/ 	.short	0x00ff


	//----- nvinfo : EIATTR_MERCURY_ISA_VERSION
	.align		4
        /*0050*/ 	.byte	0x03, 0x5f
        /*0052*/ 	.short	0x0101


	//----- nvinfo : EIATTR_VRC_CTA_INIT_COUNT
	.align		4
        /*0054*/ 	.byte	0x02, 0x4a
	.zero		1
	.zero		1


	//----- nvinfo : EIATTR_EXIT_INSTR_OFFSETS
	.align		4
        /*0058*/ 	.byte	0x04, 0x1c
        /*005a*/ 	.short	(.L_19 - .L_18)


	//   ....[0]....
.L_18:
        /*005c*/ 	.word	0x000000b0


	//   ....[1]....
        /*0060*/ 	.word	0x000006b0


	//----- nvinfo : EIATTR_CRS_STACK_SIZE
	.align		4
.L_19:
        /*0064*/ 	.byte	0x04, 0x1e
        /*0066*/ 	.short	(.L_21 - .L_20)
.L_20:
        /*0068*/ 	.word	0x00000000


	//----- nvinfo : EIATTR_CBANK_PARAM_SIZE
	.align		4
.L_21:
        /*006c*/ 	.byte	0x03, 0x19
        /*006e*/ 	.short	0x0014


	//----- nvinfo : EIATTR_PARAM_CBANK
	.align		4
        /*0070*/ 	.byte	0x04, 0x0a
        /*0072*/ 	.short	(.L_23 - .L_22)
	.align		4
.L_22:
        /*0074*/ 	.word	index@(.nv.constant0.spoc_dummy)
        /*0078*/ 	.short	0x0380
        /*007a*/ 	.short	0x0014


	//----- nvinfo : EIATTR_SW_WAR
	.align		4
.L_23:
        /*007c*/ 	.byte	0x04, 0x36
        /*007e*/ 	.short	(.L_25 - .L_24)
.L_24:
        /*0080*/ 	.word	0x00000008
.L_25:


//--------------------- .nv.callgraph             --------------------------
	.section	.nv.callgraph,"",@"SHT_CUDA_CALLGRAPH"
	.align	4
	.sectionentsize	8
	.align		4
        /*0000*/ 	.word	0x00000000
	.align		4
        /*0004*/ 	.word	0xffffffff
	.align		4
        /*0008*/ 	.word	0x00000000
	.align		4
        /*000c*/ 	.word	0xfffffffe
	.align		4
        /*0010*/ 	.word	0x00000000
	.align		4
        /*0014*/ 	.word	0xfffffffd
	.align		4
        /*0018*/ 	.word	0x00000000
	.align		4
        /*001c*/ 	.word	0xfffffffc


//--------------------- .text.spoc_dummy          --------------------------
	.section	.text.spoc_dummy,"ax",@progbits
	.align	128
        .global         spoc_dummy
        .type           spoc_dummy,@function
        .size           spoc_dummy,(.L_x_22 - spoc_dummy)
        .other          spoc_dummy,@"STO_CUDA_ENTRY STV_DEFAULT"
spoc_dummy:
.text.spoc_dummy:
[----:B------:R-:W-:Y:S01]  /*0000*/  LDC R1, c[0x0][0x37c] ;  /* 0x0000df00ff017b82 */ /* 0x000fe20000000800 */
[----:B------:R-:W0:Y:S07]  /*0010*/  S2R R2, SR_TID.X ;  /* 0x0000000000027919 */ /* 0x000e2e0000002100 */
[----:B------:R-:W1:Y:S01]  /*0020*/  LDC R0, c[0x0][0x364] ;  /* 0x0000d900ff007b82 */ /* 0x000e620000000800 */
[----:B------:R-:W1:Y:S07]  /*0030*/  S2R R5, SR_TID.Y ;  /* 0x0000000000057919 */ /* 0x000e6e0000002200 */
[----:B------:R-:W0:Y:S08]  /*0040*/  S2UR UR5, SR_CTAID.X ;  /* 0x00000000000579c3 */ /* 0x000e300000002500 */
[----:B------:R-:W0:Y:S08]  /*0050*/  LDC R3, c[0x0][0x360] ;  /* 0x0000d800ff037b82 */ /* 0x000e300000000800 */
[----:B------:R-:W1:Y:S01]  /*0060*/  S2UR UR4, SR_CTAID.Y ;  /* 0x00000000000479c3 */ /* 0x000e620000002600 */
[----:B0-----:R-:W-:-:S05]  /*0070*/  IMAD R2, R3, UR5, R2 ;  /* 0x0000000503027c24 */ /* 0x001fca000f8e0202 */
[----:B------:R-:W-:Y:S01]  /*0080*/  ISETP.GT.AND P0, PT, R2, 0x3e7, PT ;  /* 0x000003e70200780c */ /* 0x000fe20003f04270 */
[----:B-1----:R-:W-:-:S05]  /*0090*/  IMAD R5, R0, UR4, R5 ;  /* 0x0000000400057c24 */ /* 0x002fca000f8e0205 */
[----:B------:R-:W-:-:S13]  /*00a0*/  ISETP.GT.U32.OR P0, PT, R5, 0x3e7, P0 ;  /* 0x000003e70500780c */ /* 0x000fda0000704470 */
[----:B------:R-:W-:Y:S05]  /*00b0*/  @P0 EXIT ;  /* 0x000000000000094d */ /* 0x000fea0003800000 */
[----:B------:R-:W0:Y:S01]  /*00c0*/  LDCU.64 UR4, c[0x0][0x388] ;  /* 0x00007100ff0477ac */ /* 0x000e220008000a00 */
[----:B------:R-:W-:Y:S01]  /*00d0*/  IMAD.MOV.U32 R4, RZ, RZ, 0x3a83126f ;  /* 0x3a83126fff047424 */ /* 0x000fe200078e00ff */
[----:B------:R-:W-:Y:S01]  /*00e0*/  BSSY.RECONVERGENT B0, `(.L_x_0) ;  /* 0x0000010000007945 */ /* 0x000fe20003800200 */
[----:B------:R-:W-:-:S04]  /*00f0*/  IMAD.MOV.U32 R3, RZ, RZ, 0x447a0000 ;  /* 0x447a0000ff037424 */ /* 0x000fc800078e00ff */
[----:B------:R-:W-:-:S04]  /*0100*/  FFMA R3, R4, -R3, 1 ;  /* 0x3f80000004037423 */ /* 0x000fc80000000803 */
[----:B------:R-:W-:Y:S01]  /*0110*/  FFMA R3, R3, R4, 0.0010000000474974513054 ;  /* 0x3a83126f03037423 */ /* 0x000fe20000000004 */
[----:B0-----:R-:W-:Y:S01]  /*0120*/  IADD3 R0, PT, PT, R2, UR4, RZ ;  /* 0x0000000402007c10 */ /* 0x001fe2000fffe0ff */
[----:B------:R-:W-:-:S03]  /*0130*/  VIADD R4, R5, UR5 ;  /* 0x0000000505047c36 */ /* 0x000fc60008000000 */
[----:B------:R-:W-:-:S04]  /*0140*/  I2FP.F32.S32 R0, R0 ;  /* 0x0000000000007245 */ /* 0x000fc80000201400 */
[----:B------:R-:W0:Y:S01]  /*0150*/  FCHK P0, R0, 1000 ;  /* 0x447a000000007902 */ /* 0x000e220000000000 */
[----:B------:R-:W-:-:S04]  /*0160*/  FFMA R6, R0, R3, RZ ;  /* 0x0000000300067223 */ /* 0x000fc800000000ff */
[----:B------:R-:W-:-:S04]  /*0170*/  FFMA R7, R6, -1000, R0 ;  /* 0xc47a000006077823 */ /* 0x000fc80000000000 */
[----:B------:R-:W-:Y:S01]  /*0180*/  FFMA R3, R3, R7, R6 ;  /* 0x0000000703037223 */ /* 0x000fe20000000006 */
[----:B0-----:R-:W-:Y:S06]  /*0190*/  @!P0 BRA `(.L_x_1) ;  /* 0x0000000000108947 */ /* 0x001fec0003800000 */
[----:B------:R-:W-:Y:S01]  /*01a0*/  IMAD.MOV.U32 R3, RZ, RZ, 0x447a0000 ;  /* 0x447a0000ff037424 */ /* 0x000fe200078e00ff */
[----:B------:R-:W-:-:S07]  /*01b0*/  MOV R6, 0x1d0 ;  /* 0x000001d000067802 */ /* 0x000fce0000000f00 */
[----:B------:R-:W-:Y:S05]  /*01c0*/  CALL.REL.NOINC `($__internal_0_$__cuda_sm3x_div_rn_noftz_f32_slowpath) ;  /* 0x00000004003c7944 */ /* 0x000fea0003c00000 */
[----:B------:R-:W-:-:S07]  /*01d0*/  MOV R3, R0 ;  /* 0x0000000000037202 */ /* 0x000fce0000000f00 */
.L_x_1:
[----:B------:R-:W-:Y:S05]  /*01e0*/  BSYNC.RECONVERGENT B0 ;  /* 0x0000000000007941 */ /* 0x000fea0003800200 */
.L_x_0:
[----:B------:R-:W0:Y:S01]  /*01f0*/  LDC R8, c[0x0][0x390] ;  /* 0x0000e400ff087b82 */ /* 0x000e220000000800 */
[----:B------:R-:W-:Y:S01]  /*0200*/  BSSY.RECONVERGENT B0, `(.L_x_2) ;  /* 0x000000f000007945 */ /* 0x000fe20003800200 */
[----:B0-----:R-:W0:Y:S08]  /*0210*/  MUFU.RCP R0, R8 ;  /* 0x0000000800007308 */ /* 0x001e300000001000 */
[----:B------:R-:W1:Y:S01]  /*0220*/  FCHK P0, R3, R8 ;  /* 0x0000000803007302 */ /* 0x000e620000000000 */
[----:B0-----:R-:W-:-:S04]  /*0230*/  FFMA R7, R0, -R8, 1 ;  /* 0x3f80000000077423 */ /* 0x001fc80000000808 */
[----:B------:R-:W-:-:S04]  /*0240*/  FFMA R0, R0, R7, R0 ;  /* 0x0000000700007223 */ /* 0x000fc80000000000 */
[----:B------:R-:W-:-:S04]  /*0250*/  FFMA R6, R0, R3, RZ ;  /* 0x0000000300067223 */ /* 0x000fc800000000ff */
[----:B------:R-:W-:-:S04]  /*0260*/  FFMA R7, R6, -R8, R3 ;  /* 0x8000000806077223 */ /* 0x000fc80000000003 */
[----:B------:R-:W-:Y:S01]  /*0270*/  FFMA R6, R0, R7, R6 ;  /* 0x0000000700067223 */ /* 0x000fe20000000006 */
[----:B-1----:R-:W-:Y:S06]  /*0280*/  @!P0 BRA `(.L_x_3) ;  /* 0x0000000000188947 */ /* 0x002fec0003800000 */
[----:B------:R-:W0:Y:S01]  /*0290*/  LDCU UR4, c[0x0][0x390] ;  /* 0x00007200ff0477ac */ /* 0x000e220008000800 */
[----:B------:R-:W-:Y:S01]  /*02a0*/  IMAD.MOV.U32 R0, RZ, RZ, R3 ;  /* 0x000000ffff007224 */ /* 0x000fe200078e0003 */
[----:B------:R-:W-:Y:S01]  /*02b0*/  MOV R6, 0x2e0 ;  /* 0x000002e000067802 */ /* 0x000fe20000000f00 */
[----:B0-----:R-:W-:-:S07]  /*02c0*/  IMAD.U32 R3, RZ, RZ, UR4 ;  /* 0x00000004ff037e24 */ /* 0x001fce000f8e00ff */
[----:B------:R-:W-:Y:S05]  /*02d0*/  CALL.REL.NOINC `($__internal_0_$__cuda_sm3x_div_rn_noftz_f32_slowpath) ;  /* 0x0000000000f87944 */ /* 0x000fea0003c00000 */
[----:B------:R-:W-:-:S07]  /*02e0*/  MOV R6, R0 ;  /* 0x0000000000067202 */ /* 0x000fce0000000f00 */
.L_x_3:
[----:B------:R-:W-:Y:S05]  /*02f0*/  BSYNC.RECONVERGENT B0 ;  /* 0x0000000000007941 */ /* 0x000fea0003800200 */
.L_x_2:
[----:B------:R-:W-:Y:S02]  /*0300*/  IMAD.MOV.U32 R0, RZ, RZ, 0x3a83126f ;  /* 0x3a83126fff007424 */ /* 0x000fe400078e00ff */
[----:B------:R-:W-:Y:S02]  /*0310*/  HFMA2 R9, -RZ, RZ, 2.25, 0 ;  /* 0x40800000ff097431 */ /* 0x000fe400000001ff */
[----:B------:R-:W-:Y:S01]  /*0320*/  IMAD.MOV.U32 R3, RZ, RZ, 0x447a0000 ;  /* 0x447a0000ff037424 */ /* 0x000fe200078e00ff */
[----:B------:R-:W-:Y:S03]  /*0330*/  BSSY.RECONVERGENT B0, `(.L_x_4) ;  /* 0x000000f000007945 */ /* 0x000fe60003800200 */
[----:B------:R-:W-:Y:S01]  /*0340*/  FFMA R7, R0, -R3, 1 ;  /* 0x3f80000000077423 */ /* 0x000fe20000000803 */
[----:B------:R-:W-:-:S03]  /*0350*/  I2FP.F32.S32 R3, R4 ;  /* 0x0000000400037245 */ /* 0x000fc60000201400 */
[----:B------:R-:W-:Y:S01]  /*0360*/  FFMA R0, R7, R0, 0.0010000000474974513054 ;  /* 0x3a83126f07007423 */ /* 0x000fe20000000000 */
[----:B------:R-:W0:Y:S01]  /*0370*/  FCHK P0, R3, 1000 ;  /* 0x447a000003007902 */ /* 0x000e220000000000 */
[----:B------:R-:W-:Y:S02]  /*0380*/  FFMA R4, R6, R9, -2 ;  /* 0xc000000006047423 */ /* 0x000fe40000000009 */
[----:B------:R-:W-:-:S04]  /*0390*/  FFMA R7, R0, R3, RZ ;  /* 0x0000000300077223 */ /* 0x000fc800000000ff */
[----:B------:R-:W-:-:S04]  /*03a0*/  FFMA R8, R7, -1000, R3 ;  /* 0xc47a000007087823 */ /* 0x000fc80000000003 */
[----:B------:R-:W-:Y:S01]  /*03b0*/  FFMA R7, R0, R8, R7 ;  /* 0x0000000800077223 */ /* 0x000fe20000000007 */
[----:B0-----:R-:W-:Y:S06]  /*03c0*/  @!P0 BRA `(.L_x_5) ;  /* 0x0000000000148947 */ /* 0x001fec0003800000 */
[----:B------:R-:W-:Y:S01]  /*03d0*/  IMAD.MOV.U32 R0, RZ, RZ, R3 ;  /* 0x000000ffff007224 */ /* 0x000fe200078e0003 */
[----:B------:R-:W-:Y:S01]  /*03e0*/  MOV R6, 0x410 ;  /* 0x0000041000067802 */ /* 0x000fe20000000f00 */
[----:B------:R-:W-:-:S07]  /*03f0*/  IMAD.MOV.U32 R3, RZ, RZ, 0x447a0000 ;  /* 0x447a0000ff037424 */ /* 0x000fce00078e00ff */
[----:B------:R-:W-:Y:S05]  /*0400*/  CALL.REL.NOINC `($__internal_0_$__cuda_sm3x_div_rn_noftz_f32_slowpath) ;  /* 0x0000000000ac7944 */ /* 0x000fea0003c00000 */
[----:B------:R-:W-:-:S07]  /*0410*/  MOV R7, R0 ;  /* 0x0000000000077202 */ /* 0x000fce0000000f00 */
.L_x_5:
[----:B------:R-:W-:Y:S05]  /*0420*/  BSYNC.RECONVERGENT B0 ;  /* 0x0000000000007941 */ /* 0x000fea0003800200 */
.L_x_4:
        /* <DEDUP_REMOVED lines=15> */
.L_x_7:
[----:B------:R-:W-:Y:S05]  /*0520*/  BSYNC.RECONVERGENT B0 ;  /* 0x0000000000007941 */ /* 0x000fea0003800200 */
.L_x_6:
[----:B------:R-:W-:Y:S01]  /*0530*/  HFMA2 R7, -RZ, RZ, 2.25, 0 ;  /* 0x40800000ff077431 */ /* 0x000fe200000001ff */
[----:B------:R-:W-:Y:S01]  /*0540*/  BSSY.RECONVERGENT B0, `(.L_x_8) ;  /* 0x0000012000007945 */ /* 0x000fe20003800200 */
[----:B------:R-:W-:Y:S01]  /*0550*/  IMAD.MOV.U32 R3, RZ, RZ, RZ ;  /* 0x000000ffff037224 */ /* 0x000fe200078e00ff */
[----:B------:R-:W-:Y:S01]  /*0560*/  MOV R6, RZ ;  /* 0x000000ff00067202 */ /* 0x000fe20000000f00 */
[----:B------:R-:W0:Y:S01]  /*0570*/  LDCU.64 UR4, c[0x0][0x358] ;  /* 0x00006b00ff0477ac */ /* 0x000e220008000a00 */
[----:B------:R-:W-:Y:S01]  /*0580*/  FFMA R8, R0, R7, -2 ;  /* 0xc000000000087423 */ /* 0x000fe20000000007 */
[----:B------:R-:W-:-:S07]  /*0590*/  IMAD.MOV.U32 R0, RZ, RZ, RZ ;  /* 0x000000ffff007224 */ /* 0x000fce00078e00ff */
.L_x_9:
[----:B------:R-:W-:Y:S01]  /*05a0*/  FMUL R7, R0, R0 ;  /* 0x0000000000077220 */ /* 0x000fe20000400000 */
[C---:B------:R-:W-:Y:S01]  /*05b0*/  FADD R9, R6.reuse, R6 ;  /* 0x0000000606097221 */ /* 0x040fe20000000000 */
[----:B------:R-:W-:Y:S02]  /*05c0*/  ISETP.LT.U32.AND P1, PT, R3, 0x1ff, PT ;  /* 0x000001ff0300780c */ /* 0x000fe40003f21070 */
[----:B------:R-:W-:Y:S01]  /*05d0*/  FFMA R7, R6, R6, -R7 ;  /* 0x0000000606077223 */ /* 0x000fe20000000807 */
[----:B------:R-:W-:Y:S01]  /*05e0*/  FFMA R0, R9, R0, R8 ;  /* 0x0000000009007223 */ /* 0x000fe20000000008 */
[----:B------:R-:W-:Y:S02]  /*05f0*/  VIADD R9, R3, 0x1 ;  /* 0x0000000103097836 */ /* 0x000fe40000000000 */
[----:B------:R-:W-:-:S03]  /*0600*/  FADD R6, R4, R7 ;  /* 0x0000000704067221 */ /* 0x000fc60000000000 */
[----:B------:R-:W-:Y:S01]  /*0610*/  MOV R3, R9 ;  /* 0x0000000900037202 */ /* 0x000fe20000000f00 */
[----:B------:R-:W-:-:S04]  /*0620*/  FMUL R7, R6, R6 ;  /* 0x0000000606077220 */ /* 0x000fc80000400000 */
[----:B------:R-:W-:-:S05]  /*0630*/  FFMA R7, R0, R0, R7 ;  /* 0x0000000000077223 */ /* 0x000fca0000000007 */
[----:B------:R-:W-:-:S13]  /*0640*/  FSETP.GTU.AND P0, PT, R7, 4, PT ;  /* 0x408000000700780b */ /* 0x000fda0003f0c000 */
[----:B------:R-:W-:Y:S05]  /*0650*/  @!P0 BRA P1, `(.L_x_9) ;  /* 0xfffffffc00d08947 */ /* 0x000fea000083ffff */
[----:B0-----:R-:W-:Y:S05]  /*0660*/  BSYNC.RECONVERGENT B0 ;  /* 0x0000000000007941 */ /* 0x001fea0003800200 */
.L_x_8:
[----:B------:R-:W0:Y:S01]  /*0670*/  LDC.64 R6, c[0x0][0x380] ;  /* 0x0000e000ff067b82 */ /* 0x000e220000000a00 */
[----:B------:R-:W-:-:S04]  /*0680*/  IMAD R3, R5, 0x3e8, R2 ;  /* 0x000003e805037824 */ /* 0x000fc800078e0202 */
[----:B0-----:R-:W-:-:S05]  /*0690*/  IMAD.WIDE R2, R3, 0x4, R6 ;  /* 0x0000000403027825 */ /* 0x001fca00078e0206 */
[----:B------:R-:W-:Y:S01]  /*06a0*/  STG.E desc[UR4][R2.64], R9 ;  /* 0x0000000902007986 */ /* 0x000fe2000c101904 */
[----:B------:R-:W-:Y:S05]  /*06b0*/  EXIT ;  /* 0x000000000000794d */ /* 0x000fea0003800000 */
        .weak           $__internal_0_$__cuda_sm3x_div_rn_noftz_f32_slowpath
        .type           $__internal_0_$__cuda_sm3x_div_rn_noftz_f32_slowpath,@function
        .size           $__internal_0_$__cuda_sm3x_div_rn_noftz_f32_slowpath,(.L_x_22 - $__internal_0_$__cuda_sm3x_div_rn_noftz_f32_slowpath)
$__internal_0_$__cuda_sm3x_div_rn_noftz_f32_slowpath:
[----:B------:R-:W-:Y:S01]  /*06c0*/  SHF.R.U32.HI R8, RZ, 0x17, R3 ;  /* 0x00000017ff087819 */ /* 0x000fe20000011603 */
[----:B------:R-:W-:Y:S01]  /*06d0*/  BSSY.RECONVERGENT B1, `(.L_x_10) ;  /* 0x0000062000017945 */ /* 0x000fe20003800200 */
[----:B------:R-:W-:Y:S02]  /*06e0*/  SHF.R.U32.HI R7, RZ, 0x17, R0 ;  /* 0x00000017ff077819 */ /* 0x000fe40000011600 */
[----:B------:R-:W-:Y:S02]  /*06f0*/  LOP3.LUT R12, R8, 0xff, RZ, 0xc0, !PT ;  /* 0x000000ff080c7812 */ /* 0x000fe400078ec0ff */
[----:B------:R-:W-:-:S03]  /*0700*/  LOP3.LUT R10, R7, 0xff, RZ, 0xc0, !PT ;  /* 0x000000ff070a7812 */ /* 0x000fc600078ec0ff */
[----:B------:R-:W-:Y:S01]  /*0710*/  VIADD R9, R12, 0xffffffff ;  /* 0xffffffff0c097836 */ /* 0x000fe20000000000 */
[----:B------:R-:W-:-:S04]  /*0720*/  IADD3 R8, PT, PT, R10, -0x1, RZ ;  /* 0xffffffff0a087810 */ /* 0x000fc80007ffe0ff */
[----:B------:R-:W-:-:S04]  /*0730*/  ISETP.GT.U32.AND P0, PT, R9, 0xfd, PT ;  /* 0x000000fd0900780c */ /* 0x000fc80003f04070 */
[----:B------:R-:W-:-:S13]  /*0740*/  ISETP.GT.U32.OR P0, PT, R8, 0xfd, P0 ;  /* 0x000000fd0800780c */ /* 0x000fda0000704470 */
[----:B------:R-:W-:Y:S01]  /*0750*/  @!P0 IMAD.MOV.U32 R7, RZ, RZ, RZ ;  /* 0x000000ffff078224 */ /* 0x000fe200078e00ff */
[----:B------:R-:W-:Y:S06]  /*0760*/  @!P0 BRA `(.L_x_11) ;  /* 0x00000000005c8947 */ /* 0x000fec0003800000 */
[----:B------:R-:W-:Y:S02]  /*0770*/  FSETP.GTU.FTZ.AND P0, PT, |R0|, +INF , PT ;  /* 0x7f8000000000780b */ /* 0x000fe40003f1c200 */
[----:B------:R-:W-:-:S04]  /*0780*/  FSETP.GTU.FTZ.AND P1, PT, |R3|, +INF , PT ;  /* 0x7f8000000300780b */ /* 0x000fc80003f3c200 */
[----:B------:R-:W-:-:S13]  /*0790*/  PLOP3.LUT P0, PT, P0, P1, PT, 0xf8, 0x8f ;  /* 0x00000000008f781c */ /* 0x000fda0000703f70 */
[----:B------:R-:W-:Y:S05]  /*07a0*/  @P0 BRA `(.L_x_12) ;  /* 0x00000004004c0947 */ /* 0x000fea0003800000 */
[----:B------:R-:W-:-:S13]  /*07b0*/  LOP3.LUT P0, RZ, R3, 0x7fffffff, R0, 0xc8, !PT ;  /* 0x7fffffff03ff7812 */ /* 0x000fda000780c800 */
[----:B------:R-:W-:Y:S05]  /*07c0*/  @!P0 BRA `(.L_x_13) ;  /* 0x00000004003c8947 */ /* 0x000fea0003800000 */
[C---:B------:R-:W-:Y:S02]  /*07d0*/  FSETP.NEU.FTZ.AND P2, PT, |R0|.reuse, +INF , PT ;  /* 0x7f8000000000780b */ /* 0x040fe40003f5d200 */
[----:B------:R-:W-:Y:S02]  /*07e0*/  FSETP.NEU.FTZ.AND P1, PT, |R3|, +INF , PT ;  /* 0x7f8000000300780b */ /* 0x000fe40003f3d200 */
[----:B------:R-:W-:-:S11]  /*07f0*/  FSETP.NEU.FTZ.AND P0, PT, |R0|, +INF , PT ;  /* 0x7f8000000000780b */ /* 0x000fd60003f1d200 */
[----:B------:R-:W-:Y:S05]  /*0800*/  @!P1 BRA !P2, `(.L_x_13) ;  /* 0x00000004002c9947 */ /* 0x000fea0005000000 */
[----:B------:R-:W-:-:S04]  /*0810*/  LOP3.LUT P2, RZ, R0, 0x7fffffff, RZ, 0xc0, !PT ;  /* 0x7fffffff00ff7812 */ /* 0x000fc8000784c0ff */
[----:B------:R-:W-:-:S13]  /*0820*/  PLOP3.LUT P1, PT, P1, P2, PT, 0x2f, 0xf2 ;  /* 0x0000000000f2781c */ /* 0x000fda0000f24577 */
[----:B------:R-:W-:Y:S05]  /*0830*/  @P1 BRA `(.L_x_14) ;  /* 0x0000000400181947 */ /* 0x000fea0003800000 */
[----:B------:R-:W-:-:S04]  /*0840*/  LOP3.LUT P1, RZ, R3, 0x7fffffff, RZ, 0xc0, !PT ;  /* 0x7fffffff03ff7812 */ /* 0x000fc8000782c0ff */
[----:B------:R-:W-:-:S13]  /*0850*/  PLOP3.LUT P0, PT, P0, P1, PT, 0x2f, 0xf2 ;  /* 0x0000000000f2781c */ /* 0x000fda0000702577 */
[----:B------:R-:W-:Y:S05]  /*0860*/  @P0 BRA `(.L_x_15) ;  /* 0x0000000400000947 */ /* 0x000fea0003800000 */
[----:B------:R-:W-:Y:S02]  /*0870*/  ISETP.GE.AND P0, PT, R8, RZ, PT ;  /* 0x000000ff0800720c */ /* 0x000fe40003f06270 */
[----:B------:R-:W-:-:S11]  /*0880*/  ISETP.GE.AND P1, PT, R9, RZ, PT ;  /* 0x000000ff0900720c */ /* 0x000fd60003f26270 */
[----:B------:R-:W-:Y:S01]  /*0890*/  @P0 MOV R7, RZ ;  /* 0x000000ff00070202 */ /* 0x000fe20000000f00 */
[----:B------:R-:W-:Y:S02]  /*08a0*/  @!P0 IMAD.MOV.U32 R7, RZ, RZ, -0x40 ;  /* 0xffffffc0ff078424 */ /* 0x000fe400078e00ff */
[----:B------:R-:W-:Y:S01]  /*08b0*/  @!P0 FFMA R0, R0, 1.84467440737095516160e+19, RZ ;  /* 0x5f80000000008823 */ /* 0x000fe200000000ff */
[----:B------:R-:W-:Y:S02]  /*08c0*/  @!P1 FFMA R3, R3, 1.84467440737095516160e+19, RZ ;  /* 0x5f80000003039823 */ /* 0x000fe400000000ff */
[----:B------:R-:W-:-:S07]  /*08d0*/  @!P1 IADD3 R7, PT, PT, R7, 0x40, RZ ;  /* 0x0000004007079810 */ /* 0x000fce0007ffe0ff */
.L_x_11:
[----:B------:R-:W-:Y:S01]  /*08e0*/  LEA R8, R12, 0xc0800000, 0x17 ;  /* 0xc08000000c087811 */ /* 0x000fe200078eb8ff */
[----:B------:R-:W-:Y:S04]  /*08f0*/  BSSY.RECONVERGENT B2, `(.L_x_16) ;  /* 0x0000036000027945 */ /* 0x000fe80003800200 */
[----:B------:R-:W-:Y:S01]  /*0900*/  IMAD.IADD R8, R3, 0x1, -R8 ;  /* 0x0000000103087824 */ /* 0x000fe200078e0a08 */
[----:B------:R-:W-:-:S03]  /*0910*/  IADD3 R3, PT, PT, R10, -0x7f, RZ ;  /* 0xffffff810a037810 */ /* 0x000fc60007ffe0ff */
[----:B------:R0:W1:Y:S01]  /*0920*/  MUFU.RCP R9, R8 ;  /* 0x0000000800097308 */ /* 0x0000620000001000 */
[----:B------:R-:W-:Y:S01]  /*0930*/  FADD.FTZ R11, -R8, -RZ ;  /* 0x800000ff080b7221 */ /* 0x000fe20000010100 */
[C---:B------:R-:W-:Y:S01]  /*0940*/  IMAD R0, R3.reuse, -0x800000, R0 ;  /* 0xff80000003007824 */ /* 0x040fe200078e0200 */
[----:B0-----:R-:W-:-:S05]  /*0950*/  IADD3 R8, PT, PT, R3, 0x7f, -R12 ;  /* 0x0000007f03087810 */ /* 0x001fca0007ffe80c */
[----:B------:R-:W-:Y:S02]  /*0960*/  IMAD.IADD R8, R8, 0x1, R7 ;  /* 0x0000000108087824 */ /* 0x000fe400078e0207 */
[----:B-1----:R-:W-:-:S04]  /*0970*/  FFMA R10, R9, R11, 1 ;  /* 0x3f800000090a7423 */ /* 0x002fc8000000000b */
[----:B------:R-:W-:-:S04]  /*0980*/  FFMA R14, R9, R10, R9 ;  /* 0x0000000a090e7223 */ /* 0x000fc80000000009 */
[----:B------:R-:W-:-:S04]  /*0990*/  FFMA R9, R0, R14, RZ ;  /* 0x0000000e00097223 */ /* 0x000fc800000000ff */
[----:B------:R-:W-:-:S04]  /*09a0*/  FFMA R10, R11, R9, R0 ;  /* 0x000000090b0a7223 */ /* 0x000fc80000000000 */
[----:B------:R-:W-:-:S04]  /*09b0*/  FFMA R9, R14, R10, R9 ;  /* 0x0000000a0e097223 */ /* 0x000fc80000000009 */
[----:B------:R-:W-:-:S04]  /*09c0*/  FFMA R10, R11, R9, R0 ;  /* 0x000000090b0a7223 */ /* 0x000fc80000000000 */
[----:B------:R-:W-:-:S05]  /*09d0*/  FFMA R0, R14, R10, R9 ;  /* 0x0000000a0e007223 */ /* 0x000fca0000000009 */
[----:B------:R-:W-:-:S04]  /*09e0*/  SHF.R.U32.HI R3, RZ, 0x17, R0 ;  /* 0x00000017ff037819 */ /* 0x000fc80000011600 */
[----:B------:R-:W-:-:S04]  /*09f0*/  LOP3.LUT R3, R3, 0xff, RZ, 0xc0, !PT ;  /* 0x000000ff03037812 */ /* 0x000fc800078ec0ff */
[----:B------:R-:W-:-:S05]  /*0a00*/  IADD3 R11, PT, PT, R3, R8, RZ ;  /* 0x00000008030b7210 */ /* 0x000fca0007ffe0ff */
[----:B------:R-:W-:-:S05]  /*0a10*/  VIADD R3, R11, 0xffffffff ;  /* 0xffffffff0b037836 */ /* 0x000fca0000000000 */
[----:B------:R-:W-:-:S13]  /*0a20*/  ISETP.GE.U32.AND P0, PT, R3, 0xfe, PT ;  /* 0x000000fe0300780c */ /* 0x000fda0003f06070 */
[----:B------:R-:W-:Y:S05]  /*0a30*/  @!P0 BRA `(.L_x_17) ;  /* 0x0000000000808947 */ /* 0x000fea0003800000 */
[----:B------:R-:W-:-:S13]  /*0a40*/  ISETP.GT.AND P0, PT, R11, 0xfe, PT ;  /* 0x000000fe0b00780c */ /* 0x000fda0003f04270 */
[----:B------:R-:W-:Y:S05]  /*0a50*/  @P0 BRA `(.L_x_18) ;  /* 0x00000000006c0947 */ /* 0x000fea0003800000 */
[----:B------:R-:W-:-:S13]  /*0a60*/  ISETP.GE.AND P0, PT, R11, 0x1, PT ;  /* 0x000000010b00780c */ /* 0x000fda0003f06270 */
[----:B------:R-:W-:Y:S05]  /*0a70*/  @P0 BRA `(.L_x_19) ;  /* 0x0000000000740947 */ /* 0x000fea0003800000 */
[----:B------:R-:W-:Y:S02]  /*0a80*/  ISETP.GE.AND P0, PT, R11, -0x18, PT ;  /* 0xffffffe80b00780c */ /* 0x000fe40003f06270 */
[----:B------:R-:W-:-:S11]  /*0a90*/  LOP3.LUT R0, R0, 0x80000000, RZ, 0xc0, !PT ;  /* 0x8000000000007812 */ /* 0x000fd600078ec0ff */
[----:B------:R-:W-:Y:S05]  /*0aa0*/  @!P0 BRA `(.L_x_19) ;  /* 0x0000000000688947 */ /* 0x000fea0003800000 */
[CCC-:B------:R-:W-:Y:S01]  /*0ab0*/  FFMA.RZ R3, R14.reuse, R10.reuse, R9.reuse ;  /* 0x0000000a0e037223 */ /* 0x1c0fe2000000c009 */
[CCC-:B------:R-:W-:Y:S01]  /*0ac0*/  FFMA.RM R8, R14.reuse, R10.reuse, R9.reuse ;  /* 0x0000000a0e087223 */ /* 0x1c0fe20000004009 */
[C---:B------:R-:W-:Y:S02]  /*0ad0*/  ISETP.NE.AND P2, PT, R11.reuse, RZ, PT ;  /* 0x000000ff0b00720c */ /* 0x040fe40003f45270 */
[----:B------:R-:W-:Y:S02]  /*0ae0*/  ISETP.NE.AND P1, PT, R11, RZ, PT ;  /* 0x000000ff0b00720c */ /* 0x000fe40003f25270 */
[----:B------:R-:W-:Y:S01]  /*0af0*/  LOP3.LUT R7, R3, 0x7fffff, RZ, 0xc0, !PT ;  /* 0x007fffff03077812 */ /* 0x000fe200078ec0ff */
[----:B------:R-:W-:Y:S01]  /*0b00*/  FFMA.RP R3, R14, R10, R9 ;  /* 0x0000000a0e037223 */ /* 0x000fe20000008009 */
[----:B------:R-:W-:Y:S01]  /*0b10*/  IADD3 R10, PT, PT, R11, 0x20, RZ ;  /* 0x000000200b0a7810 */ /* 0x000fe20007ffe0ff */
[----:B------:R-:W-:Y:S01]  /*0b20*/  IMAD.MOV R9, RZ, RZ, -R11 ;  /* 0x000000ffff097224 */ /* 0x000fe200078e0a0b */
[----:B------:R-:W-:-:S02]  /*0b30*/  LOP3.LUT R7, R7, 0x800000, RZ, 0xfc, !PT ;  /* 0x0080000007077812 */ /* 0x000fc400078efcff */
[----:B------:R-:W-:Y:S02]  /*0b40*/  FSETP.NEU.FTZ.AND P0, PT, R3, R8, PT ;  /* 0x000000080300720b */ /* 0x000fe40003f1d000 */
[----:B------:R-:W-:Y:S02]  /*0b50*/  SHF.L.U32 R10, R7, R10, RZ ;  /* 0x0000000a070a7219 */ /* 0x000fe400000006ff */
[----:B------:R-:W-:Y:S02]  /*0b60*/  SEL R8, R9, RZ, P2 ;  /* 0x000000ff09087207 */ /* 0x000fe40001000000 */
[----:B------:R-:W-:Y:S02]  /*0b70*/  ISETP.NE.AND P1, PT, R10, RZ, P1 ;  /* 0x000000ff0a00720c */ /* 0x000fe40000f25270 */
[----:B------:R-:W-:Y:S02]  /*0b80*/  SHF.R.U32.HI R8, RZ, R8, R7 ;  /* 0x00000008ff087219 */ /* 0x000fe40000011607 */
[----:B------:R-:W-:-:S02]  /*0b90*/  PLOP3.LUT P0, PT, P0, P1, PT, 0xf8, 0x8f ;  /* 0x00000000008f781c */ /* 0x000fc40000703f70 */
[----:B------:R-:W-:Y:S02]  /*0ba0*/  SHF.R.U32.HI R10, RZ, 0x1, R8 ;  /* 0x00000001ff0a7819 */ /* 0x000fe40000011608 */
[----:B------:R-:W-:-:S04]  /*0bb0*/  SEL R3, RZ, 0x1, !P0 ;  /* 0x00000001ff037807 */ /* 0x000fc80004000000 */
[----:B------:R-:W-:-:S04]  /*0bc0*/  LOP3.LUT R3, R3, 0x1, R10, 0xf8, !PT ;  /* 0x0000000103037812 */ /* 0x000fc800078ef80a */
[----:B------:R-:W-:-:S04]  /*0bd0*/  LOP3.LUT R3, R3, R8, RZ, 0xc0, !PT ;  /* 0x0000000803037212 */ /* 0x000fc800078ec0ff */
[----:B------:R-:W-:-:S04]  /*0be0*/  IADD3 R3, PT, PT, R10, R3, RZ ;  /* 0x000000030a037210 */ /* 0x000fc80007ffe0ff */
[----:B------:R-:W-:Y:S01]  /*0bf0*/  LOP3.LUT R0, R3, R0, RZ, 0xfc, !PT ;  /* 0x0000000003007212 */ /* 0x000fe200078efcff */
[----:B------:R-:W-:Y:S06]  /*0c00*/  BRA `(.L_x_19) ;  /* 0x0000000000107947 */ /* 0x000fec0003800000 */
.L_x_18:
[----:B------:R-:W-:-:S04]  /*0c10*/  LOP3.LUT R0, R0, 0x80000000, RZ, 0xc0, !PT ;  /* 0x8000000000007812 */ /* 0x000fc800078ec0ff */
[----:B------:R-:W-:Y:S01]  /*0c20*/  LOP3.LUT R0, R0, 0x7f800000, RZ, 0xfc, !PT ;  /* 0x7f80000000007812 */ /* 0x000fe200078efcff */
[----:B------:R-:W-:Y:S06]  /*0c30*/  BRA `(.L_x_19) ;  /* 0x0000000000047947 */ /* 0x000fec0003800000 */
.L_x_17:
[----:B------:R-:W-:-:S07]  /*0c40*/  IMAD R0, R8, 0x800000, R0 ;  /* 0x0080000008007824 */ /* 0x000fce00078e0200 */
.L_x_19:
[----:B------:R-:W-:Y:S05]  /*0c50*/  BSYNC.RECONVERGENT B2 ;  /* 0x0000000000027941 */ /* 0x000fea0003800200 */
.L_x_16:
[----:B------:R-:W-:Y:S05]  /*0c60*/  BRA `(.L_x_20) ;  /* 0x0000000000207947 */ /* 0x000fea0003800000 */
.L_x_15:
[----:B------:R-:W-:-:S04]  /*0c70*/  LOP3.LUT R0, R3, 0x80000000, R0, 0x48, !PT ;  /* 0x8000000003007812 */ /* 0x000fc800078e4800 */
[----:B------:R-:W-:Y:S01]  /*0c80*/  LOP3.LUT R0, R0, 0x7f800000, RZ, 0xfc, !PT ;  /* 0x7f80000000007812 */ /* 0x000fe200078efcff */
[----:B------:R-:W-:Y:S06]  /*0c90*/  BRA `(.L_x_20) ;  /* 0x0000000000147947 */ /* 0x000fec0003800000 */
.L_x_14:
[----:B------:R-:W-:Y:S01]  /*0ca0*/  LOP3.LUT R0, R3, 0x80000000, R0, 0x48, !PT ;  /* 0x8000000003007812 */ /* 0x000fe200078e4800 */
[----:B------:R-:W-:Y:S06]  /*0cb0*/  BRA `(.L_x_20) ;  /* 0x00000000000c7947 */ /* 0x000fec0003800000 */
.L_x_13:
[----:B------:R-:W0:Y:S01]  /*0cc0*/  MUFU.RSQ R0, -QNAN ;  /* 0xffc0000000007908 */ /* 0x000e220000001400 */
[----:B------:R-:W-:Y:S05]  /*0cd0*/  BRA `(.L_x_20) ;  /* 0x0000000000047947 */ /* 0x000fea0003800000 */
.L_x_12:
[----:B------:R-:W-:-:S07]  /*0ce0*/  FADD.FTZ R0, R0, R3 ;  /* 0x0000000300007221 */ /* 0x000fce0000010000 */
.L_x_20:
[----:B------:R-:W-:Y:S05]  /*0cf0*/  BSYNC.RECONVERGENT B1 ;  /* 0x0000000000017941 */ /* 0x000fea0003800200 */
.L_x_10:
[----:B------:R-:W-:-:S04]  /*0d00*/  HFMA2 R7, -RZ, RZ, 0, 0 ;  /* 0x00000000ff077431 */ /* 0x000fc800000001ff */
[----:B0-----:R-:W-:Y:S05]  /*0d10*/  RET.REL.NODEC R6 `(spoc_dummy) ;  /* 0xfffffff006b87950 */ /* 0x001fea0003c3ffff */
.L_x_21:
[----:B------:R-:W-:-:S00]  /*0d20*/  BRA `(.L_x_21) ;  /* 0xfffffffc00fc7947 */ /* 0x000fc0000383ffff */
[----:B------:R-:W-:-:S00]  /*0d30*/  NOP ;  /* 0x0000000000007918 */ /* 0x000fc00000000000 */
        /* <DEDUP_REMOVED lines=12> */
.L_x_22:


//--------------------- .nv.shared.reserved.0     --------------------------
	.section	.nv.shared.reserved.0,"aw",@nobits
	.weak		__nv_reservedSMEM_offset_0_alias
	.size		__nv_reservedSMEM_offset_0_alias, 0, 64
	.other		__nv_reservedSMEM_offset_0_alias,@"STO_CUDA_RESERVED_SHARED STV_DEFAULT"
__nv_reservedSMEM_offset_0_alias:
	.zero		0
	.zero		64


//--------------------- .nv.constant0.spoc_dummy  --------------------------
	.section	.nv.constant0.spoc_dummy,"a",@progbits
	.sectionflags	@""
	.align	4
.nv.constant0.spoc_dummy:
	.zero		916


//--------------------- SYMBOLS --------------------------

	.type		.nv.reservedSmem.offset0,@object
	.size		.nv.reservedSmem.offset0,0x4
